//
// Generated by NVIDIA NVVM Compiler
//
// Compiler Build ID: CL-36424714
// Cuda compilation tools, release 13.0, V13.0.88
// Based on NVVM 20.0.0
//

.version 9.0
.target sm_100
.address_size 64

	// .globl	_Z9mm_kernelPKiS0_Pimmm

.visible .entry _Z9mm_kernelPKiS0_Pimmm(
	.param .u64 .ptr .align 1 _Z9mm_kernelPKiS0_Pimmm_param_0,
	.param .u64 .ptr .align 1 _Z9mm_kernelPKiS0_Pimmm_param_1,
	.param .u64 .ptr .align 1 _Z9mm_kernelPKiS0_Pimmm_param_2,
	.param .u64 _Z9mm_kernelPKiS0_Pimmm_param_3,
	.param .u64 _Z9mm_kernelPKiS0_Pimmm_param_4,
	.param .u64 _Z9mm_kernelPKiS0_Pimmm_param_5
)
{
	.reg .pred 	%p<13>;
	.reg .b32 	%r<76>;
	.reg .b64 	%rd<77>;

	ld.param.u64 	%rd26, [_Z9mm_kernelPKiS0_Pimmm_param_0];
	ld.param.u64 	%rd27, [_Z9mm_kernelPKiS0_Pimmm_param_1];
	ld.param.u64 	%rd28, [_Z9mm_kernelPKiS0_Pimmm_param_3];
	ld.param.u64 	%rd24, [_Z9mm_kernelPKiS0_Pimmm_param_4];
	ld.param.u64 	%rd25, [_Z9mm_kernelPKiS0_Pimmm_param_5];
	cvta.to.global.u64 	%rd1, %rd27;
	cvta.to.global.u64 	%rd2, %rd26;
	mov.u32 	%r13, %ctaid.y;
	mov.u32 	%r14, %ntid.y;
	mov.u32 	%r15, %tid.y;
	mad.lo.s32 	%r16, %r13, %r14, %r15;
	cvt.u64.u32 	%rd3, %r16;
	mov.u32 	%r17, %ctaid.x;
	mov.u32 	%r18, %ntid.x;
	mov.u32 	%r19, %tid.x;
	mad.lo.s32 	%r20, %r17, %r18, %r19;
	cvt.u64.u32 	%rd4, %r20;
	setp.le.u64 	%p1, %rd28, %rd3;
	setp.le.u64 	%p2, %rd25, %rd4;
	or.pred  	%p3, %p1, %p2;
	@%p3 bra 	$L__BB0_14;
	setp.eq.s64 	%p4, %rd24, 0;
	mov.b32 	%r75, 0;
	@%p4 bra 	$L__BB0_13;
	mul.lo.s64 	%rd5, %rd24, %rd3;
	and.b64  	%rd6, %rd24, 7;
	setp.lt.u64 	%p5, %rd24, 8;
	mov.b32 	%r75, 0;
	mov.b64 	%rd75, 0;
	@%p5 bra 	$L__BB0_5;
	and.b64  	%rd75, %rd24, -8;
	shl.b64 	%rd30, %rd4, 2;
	add.s64 	%rd72, %rd1, %rd30;
	shl.b64 	%rd9, %rd25, 5;
	shl.b64 	%rd31, %rd5, 2;
	add.s64 	%rd32, %rd31, %rd2;
	add.s64 	%rd71, %rd32, 16;
	mov.b32 	%r75, 0;
	mov.u64 	%rd73, %rd75;
$L__BB0_4:
	.pragma "nounroll";
	ld.global.u32 	%r25, [%rd71+-16];
	ld.global.u32 	%r26, [%rd72];
	mad.lo.s32 	%r27, %r26, %r25, %r75;
	ld.global.u32 	%r28, [%rd71+-12];
	shl.b64 	%rd33, %rd25, 2;
	add.s64 	%rd34, %rd72, %rd33;
	ld.global.u32 	%r29, [%rd34];
	mad.lo.s32 	%r30, %r29, %r28, %r27;
	ld.global.u32 	%r31, [%rd71+-8];
	add.s64 	%rd35, %rd34, %rd33;
	ld.global.u32 	%r32, [%rd35];
	mad.lo.s32 	%r33, %r32, %r31, %r30;
	ld.global.u32 	%r34, [%rd71+-4];
	add.s64 	%rd36, %rd35, %rd33;
	ld.global.u32 	%r35, [%rd36];
	mad.lo.s32 	%r36, %r35, %r34, %r33;
	ld.global.u32 	%r37, [%rd71];
	add.s64 	%rd37, %rd36, %rd33;
	ld.global.u32 	%r38, [%rd37];
	mad.lo.s32 	%r39, %r38, %r37, %r36;
	ld.global.u32 	%r40, [%rd71+4];
	add.s64 	%rd38, %rd37, %rd33;
	ld.global.u32 	%r41, [%rd38];
	mad.lo.s32 	%r42, %r41, %r40, %r39;
	ld.global.u32 	%r43, [%rd71+8];
	add.s64 	%rd39, %rd38, %rd33;
	ld.global.u32 	%r44, [%rd39];
	mad.lo.s32 	%r45, %r44, %r43, %r42;
	ld.global.u32 	%r46, [%rd71+12];
	add.s64 	%rd40, %rd39, %rd33;
	ld.global.u32 	%r47, [%rd40];
	mad.lo.s32 	%r75, %r47, %r46, %r45;
	add.s64 	%rd73, %rd73, -8;
	add.s64 	%rd72, %rd72, %rd9;
	add.s64 	%rd71, %rd71, 32;
	setp.ne.s64 	%p6, %rd73, 0;
	@%p6 bra 	$L__BB0_4;
$L__BB0_5:
	setp.eq.s64 	%p7, %rd6, 0;
	@%p7 bra 	$L__BB0_13;
	and.b64  	%rd18, %rd24, 3;
	setp.lt.u64 	%p8, %rd6, 4;
	@%p8 bra 	$L__BB0_8;
	add.s64 	%rd41, %rd75, %rd5;
	shl.b64 	%rd42, %rd41, 2;
	add.s64 	%rd43, %rd2, %rd42;
	ld.global.u32 	%r49, [%rd43];
	mad.lo.s64 	%rd44, %rd75, %rd25, %rd4;
	shl.b64 	%rd45, %rd44, 2;
	add.s64 	%rd46, %rd1, %rd45;
	ld.global.u32 	%r50, [%rd46];
	mad.lo.s32 	%r51, %r50, %r49, %r75;
	ld.global.u32 	%r52, [%rd43+4];
	shl.b64 	%rd47, %rd25, 2;
	add.s64 	%rd48, %rd46, %rd47;
	ld.global.u32 	%r53, [%rd48];
	mad.lo.s32 	%r54, %r53, %r52, %r51;
	ld.global.u32 	%r55, [%rd43+8];
	add.s64 	%rd49, %rd48, %rd47;
	ld.global.u32 	%r56, [%rd49];
	mad.lo.s32 	%r57, %r56, %r55, %r54;
	ld.global.u32 	%r58, [%rd43+12];
	add.s64 	%rd50, %rd49, %rd47;
	ld.global.u32 	%r59, [%rd50];
	mad.lo.s32 	%r75, %r59, %r58, %r57;
	add.s64 	%rd75, %rd75, 4;
$L__BB0_8:
	setp.eq.s64 	%p9, %rd18, 0;
	@%p9 bra 	$L__BB0_13;
	setp.eq.s64 	%p10, %rd18, 1;
	@%p10 bra 	$L__BB0_11;
	add.s64 	%rd51, %rd75, %rd5;
	shl.b64 	%rd52, %rd51, 2;
	add.s64 	%rd53, %rd2, %rd52;
	ld.global.u32 	%r61, [%rd53];
	mad.lo.s64 	%rd54, %rd75, %rd25, %rd4;
	shl.b64 	%rd55, %rd54, 2;
	add.s64 	%rd56, %rd1, %rd55;
	ld.global.u32 	%r62, [%rd56];
	mad.lo.s32 	%r63, %r62, %r61, %r75;
	ld.global.u32 	%r64, [%rd53+4];
	shl.b64 	%rd57, %rd25, 2;
	add.s64 	%rd58, %rd56, %rd57;
	ld.global.u32 	%r65, [%rd58];
	mad.lo.s32 	%r75, %r65, %r64, %r63;
	add.s64 	%rd75, %rd75, 2;
$L__BB0_11:
	and.b64  	%rd59, %rd24, 1;
	setp.eq.b64 	%p11, %rd59, 1;
	not.pred 	%p12, %p11;
	@%p12 bra 	$L__BB0_13;
	add.s64 	%rd60, %rd75, %rd5;
	shl.b64 	%rd61, %rd60, 2;
	add.s64 	%rd62, %rd2, %rd61;
	ld.global.u32 	%r66, [%rd62];
	mad.lo.s64 	%rd63, %rd75, %rd25, %rd4;
	shl.b64 	%rd64, %rd63, 2;
	add.s64 	%rd65, %rd1, %rd64;
	ld.global.u32 	%r67, [%rd65];
	mad.lo.s32 	%r75, %r67, %r66, %r75;
$L__BB0_13:
	ld.param.u64 	%rd70, [_Z9mm_kernelPKiS0_Pimmm_param_2];
	mad.lo.s64 	%rd66, %rd25, %rd3, %rd4;
	cvta.to.global.u64 	%rd67, %rd70;
	shl.b64 	%rd68, %rd66, 2;
	add.s64 	%rd69, %rd67, %rd68;
	st.global.u32 	[%rd69], %r75;
$L__BB0_14:
	ret;

}


// ===== COMPILED SASS (sm_100) =====

	.target	sm_100

	.elftype	@"ET_EXEC"


//--------------------- .note.nv.tkinfo           --------------------------
	.section	.note.nv.tkinfo,"",@"SHT_NOTE"
	.sectionflags	@"SHF_NOTE_NV_TKINFO"
	.tkinfo
        /*0018*/ 	.word	0x00000002
        /*0030*/ 	.string	""
        /*0030*/ 	.string	"ptxas"
        /*0030*/ 	.string	"Cuda compilation tools, release 13.0, V13.0.88"
        /*0030*/ 	.string	"Build cuda_13.0.r13.0/compiler.36424714_0"
        /*0030*/ 	.string	"-arch sm_100 -m 64 "



//--------------------- .note.nv.cuinfo           --------------------------
	.section	.note.nv.cuinfo,"",@"SHT_NOTE"
	.sectionflags	@"SHF_NOTE_NV_CUINFO"
        /*0018*/ 	.short	0x0002
        /*001a*/ 	.short	0x0064
        /*001c*/ 	.short	0x0082
	.zero		2


//--------------------- .nv.info                  --------------------------
	.section	.nv.info,"",@"SHT_CUDA_INFO"
	.align	4


	//----- nvinfo : EIATTR_REGCOUNT
	.align		4
        /*0000*/ 	.byte	0x04, 0x2f
        /*0002*/ 	.short	(.L_1 - .L_0)
	.align		4
.L_0:
        /*0004*/ 	.word	index@(_Z9mm_kernelPKiS0_Pimmm)
        /*0008*/ 	.word	0x00000020


	//----- nvinfo : EIATTR_FRAME_SIZE
	.align		4
.L_1:
        /*000c*/ 	.byte	0x04, 0x11
        /*000e*/ 	.short	(.L_3 - .L_2)
	.align		4
.L_2:
        /*0010*/ 	.word	index@(_Z9mm_kernelPKiS0_Pimmm)
        /*0014*/ 	.word	0x00000000


	//----- nvinfo : EIATTR_MIN_STACK_SIZE
	.align		4
.L_3:
        /*0018*/ 	.byte	0x04, 0x12
        /*001a*/ 	.short	(.L_5 - .L_4)
	.align		4
.L_4:
        /*001c*/ 	.word	index@(_Z9mm_kernelPKiS0_Pimmm)
        /*0020*/ 	.word	0x00000000
.L_5:


//--------------------- .nv.compat                --------------------------
	.section	.nv.compat,"",@"SHT_CUDA_COMPAT_INFO"
	.align	4
        /*0000*/ 	.byte	0x02, 0x09, 0x00, 0x00, 0x02, 0x02, 0x01, 0x00, 0x02, 0x05, 0x05, 0x00, 0x03, 0x07, 0x01, 0x01
        /*0010*/ 	.byte	0x02, 0x03, 0x00, 0x00, 0x02, 0x06, 0x01, 0x00, 0x04, 0x0b, 0x08, 0x00, 0x09, 0x00, 0x00, 0x00
        /*0020*/ 	.byte	0x00, 0x00, 0x00, 0x00


//--------------------- .nv.info._Z9mm_kernelPKiS0_Pimmm --------------------------
	.section	.nv.info._Z9mm_kernelPKiS0_Pimmm,"",@"SHT_CUDA_INFO"
	.sectionflags	@""
	.align	4


	//----- nvinfo : EIATTR_CUDA_API_VERSION
	.align		4
        /*0000*/ 	.byte	0x04, 0x37
        /*0002*/ 	.short	(.L_7 - .L_6)
.L_6:
        /*0004*/ 	.word	0x00000082


	//----- nvinfo : EIATTR_KPARAM_INFO
	.align		4
.L_7:
        /*0008*/ 	.byte	0x04, 0x17
        /*000a*/ 	.short	(.L_9 - .L_8)
.L_8:
        /*000c*/ 	.word	0x00000000
        /*0010*/ 	.short	0x0005
        /*0012*/ 	.short	0x0028
        /*0014*/ 	.byte	0x00, 0xf0, 0x21, 0x00


	//----- nvinfo : EIATTR_KPARAM_INFO
	.align		4
.L_9:
        /*0018*/ 	.byte	0x04, 0x17
        /*001a*/ 	.short	(.L_11 - .L_10)
.L_10:
        /*001c*/ 	.word	0x00000000
        /*0020*/ 	.short	0x0004
        /*0022*/ 	.short	0x0020
        /*0024*/ 	.byte	0x00, 0xf0, 0x21, 0x00


	//----- nvinfo : EIATTR_KPARAM_INFO
	.align		4
.L_11:
        /*0028*/ 	.byte	0x04, 0x17
        /*002a*/ 	.short	(.L_13 - .L_12)
.L_12:
        /*002c*/ 	.word	0x00000000
        /*0030*/ 	.short	0x0003
        /*0032*/ 	.short	0x0018
        /*0034*/ 	.byte	0x00, 0xf0, 0x21, 0x00


	//----- nvinfo : EIATTR_KPARAM_INFO
	.align		4
.L_13:
        /*0038*/ 	.byte	0x04, 0x17
        /*003a*/ 	.short	(.L_15 - .L_14)
.L_14:
        /*003c*/ 	.word	0x00000000
        /*0040*/ 	.short	0x0002
        /*0042*/ 	.short	0x0010
        /*0044*/ 	.byte	0x00, 0xf5, 0x21, 0x00


	//----- nvinfo : EIATTR_KPARAM_INFO
	.align		4
.L_15:
        /*0048*/ 	.byte	0x04, 0x17
        /*004a*/ 	.short	(.L_17 - .L_16)
.L_16:
        /*004c*/ 	.word	0x00000000
        /*0050*/ 	.short	0x0001
        /*0052*/ 	.short	0x0008
        /*0054*/ 	.byte	0x00, 0xf5, 0x21, 0x00


	//----- nvinfo : EIATTR_KPARAM_INFO
	.align		4
.L_17:
        /*0058*/ 	.byte	0x04, 0x17
        /*005a*/ 	.short	(.L_19 - .L_18)
.L_18:
        /*005c*/ 	.word	0x00000000
        /*0060*/ 	.short	0x0000
        /*0062*/ 	.short	0x0000
        /*0064*/ 	.byte	0x00, 0xf5, 0x21, 0x00


	//----- nvinfo : EIATTR_SPARSE_MMA_MASK
	.align		4
.L_19:
        /*0068*/ 	.byte	0x03, 0x50
        /*006a*/ 	.short	0x0000


	//----- nvinfo : EIATTR_MAXREG_COUNT
	.align		4
        /*006c*/ 	.byte	0x03, 0x1b
        /*006e*/ 	.short	0x00ff


	//----- nvinfo : EIATTR_MERCURY_ISA_VERSION
	.align		4
        /*0070*/ 	.byte	0x03, 0x5f
        /*0072*/ 	.short	0x0101


	//----- nvinfo : EIATTR_VRC_CTA_INIT_COUNT
	.align		4
        /*0074*/ 	.byte	0x02, 0x4a
	.zero		1
	.zero		1


	//----- nvinfo : EIATTR_EXIT_INSTR_OFFSETS
	.align		4
        /*0078*/ 	.byte	0x04, 0x1c
        /*007a*/ 	.short	(.L_21 - .L_20)


	//   ....[0]....
.L_20:
        /*007c*/ 	.word	0x000000f0


	//   ....[1]....
        /*0080*/ 	.word	0x00000c30


	//----- nvinfo : EIATTR_CBANK_PARAM_SIZE
	.align		4
.L_21:
        /*0084*/ 	.byte	0x03, 0x19
        /*0086*/ 	.short	0x0030


	//----- nvinfo : EIATTR_PARAM_CBANK
	.align		4
        /*0088*/ 	.byte	0x04, 0x0a
        /*008a*/ 	.short	(.L_23 - .L_22)
	.align		4
.L_22:
        /*008c*/ 	.word	index@(.nv.constant0._Z9mm_kernelPKiS0_Pimmm)
        /*0090*/ 	.short	0x0380
        /*0092*/ 	.short	0x0030


	//----- nvinfo : EIATTR_SW_WAR
	.align		4
.L_23:
        /*0094*/ 	.byte	0x04, 0x36
        /*0096*/ 	.short	(.L_25 - .L_24)
.L_24:
        /*0098*/ 	.word	0x00000008
.L_25:


//--------------------- .nv.callgraph             --------------------------
	.section	.nv.callgraph,"",@"SHT_CUDA_CALLGRAPH"
	.align	4
	.sectionentsize	8
	.align		4
        /*0000*/ 	.word	0x00000000
	.align		4
        /*0004*/ 	.word	0xffffffff
	.align		4
        /*0008*/ 	.word	0x00000000
	.align		4
        /*000c*/ 	.word	0xfffffffe
	.align		4
        /*0010*/ 	.word	0x00000000
	.align		4
        /*0014*/ 	.word	0xfffffffd
	.align		4
        /*0018*/ 	.word	0x00000000
	.align		4
        /*001c*/ 	.word	0xfffffffc


//--------------------- .text._Z9mm_kernelPKiS0_Pimmm --------------------------
	.section	.text._Z9mm_kernelPKiS0_Pimmm,"ax",@progbits
	.align	128
        .global         _Z9mm_kernelPKiS0_Pimmm
        .type           _Z9mm_kernelPKiS0_Pimmm,@function
        .size           _Z9mm_kernelPKiS0_Pimmm,(.L_x_6 - _Z9mm_kernelPKiS0_Pimmm)
        .other          _Z9mm_kernelPKiS0_Pimmm,@"STO_CUDA_ENTRY STV_DEFAULT"
_Z9mm_kernelPKiS0_Pimmm:
.text._Z9mm_kernelPKiS0_Pimmm:
[----:B------:R-:W-:Y:S01]  /*0000*/  LDC R1, c[0x0][0x37c] ;  /* 0x0000df00ff017b82 */ /* 0x000fe20000000800 */
[----:B------:R-:W0:Y:S07]  /*0010*/  S2R R13, SR_TID.X ;  /* 0x00000000000d7919 */ /* 0x000e2e0000002100 */
[----:B------:R-:W1:Y:S01]  /*0020*/  LDC R0, c[0x0][0x364] ;  /* 0x0000d900ff007b82 */ /* 0x000e620000000800 */
[----:B------:R-:W2:Y:S01]  /*0030*/  LDCU.64 UR6, c[0x0][0x398] ;  /* 0x00007300ff0677ac */ /* 0x000ea20008000a00 */
[----:B------:R-:W1:Y:S06]  /*0040*/  S2R R3, SR_TID.Y ;  /* 0x0000000000037919 */ /* 0x000e6c0000002200 */
[----:B------:R-:W0:Y:S08]  /*0050*/  S2UR UR5, SR_CTAID.X ;  /* 0x00000000000579c3 */ /* 0x000e300000002500 */
[----:B------:R-:W0:Y:S08]  /*0060*/  LDC R12, c[0x0][0x360] ;  /* 0x0000d800ff0c7b82 */ /* 0x000e300000000800 */
[----:B------:R-:W1:Y:S08]  /*0070*/  S2UR UR4, SR_CTAID.Y ;  /* 0x00000000000479c3 */ /* 0x000e700000002600 */
[----:B------:R-:W3:Y:S01]  /*0080*/  LDC.64 R10, c[0x0][0x3a8] ;  /* 0x0000ea00ff0a7b82 */ /* 0x000ee20000000a00 */
[----:B0-----:R-:W-:-:S02]  /*0090*/  IMAD R12, R12, UR5, R13 ;  /* 0x000000050c0c7c24 */ /* 0x001fc4000f8e020d */
[----:B-1----:R-:W-:-:S05]  /*00a0*/  IMAD R0, R0, UR4, R3 ;  /* 0x0000000400007c24 */ /* 0x002fca000f8e0203 */
[----:B--2---:R-:W-:Y:S02]  /*00b0*/  ISETP.GE.U32.AND P1, PT, R0, UR6, PT ;  /* 0x0000000600007c0c */ /* 0x004fe4000bf26070 */
[----:B---3--:R-:W-:-:S04]  /*00c0*/  ISETP.GE.U32.AND P0, PT, R12, R10, PT ;  /* 0x0000000a0c00720c */ /* 0x008fc80003f06070 */
[----:B------:R-:W-:-:S04]  /*00d0*/  ISETP.GE.U32.AND.EX P0, PT, RZ, R11, PT, P0 ;  /* 0x0000000bff00720c */ /* 0x000fc80003f06100 */
[----:B------:R-:W-:-:S13]  /*00e0*/  ISETP.GE.U32.OR.EX P0, PT, RZ, UR7, P0, P1 ;  /* 0x00000007ff007c0c */ /* 0x000fda0008706510 */
[----:B------:R-:W-:Y:S05]  /*00f0*/  @P0 EXIT ;  /* 0x000000000000094d */ /* 0x000fea0003800000 */
[----:B------:R-:W0:Y:S01]  /*0100*/  LDCU.64 UR8, c[0x0][0x3a0] ;  /* 0x00007400ff0877ac */ /* 0x000e220008000a00 */
[----:B------:R-:W-:Y:S01]  /*0110*/  IMAD.MOV.U32 R19, RZ, RZ, RZ ;  /* 0x000000ffff137224 */ /* 0x000fe200078e00ff */
[----:B------:R-:W1:Y:S01]  /*0120*/  LDCU.64 UR10, c[0x0][0x358] ;  /* 0x00006b00ff0a77ac */ /* 0x000e620008000a00 */
[----:B0-----:R-:W-:-:S04]  /*0130*/  UISETP.NE.U32.AND UP0, UPT, UR8, URZ, UPT ;  /* 0x000000ff0800728c */ /* 0x001fc8000bf05070 */
[----:B------:R-:W-:-:S09]  /*0140*/  UISETP.NE.AND.EX UP0, UPT, UR9, URZ, UPT, UP0 ;  /* 0x000000ff0900728c */ /* 0x000fd2000bf05300 */
[----:B-1----:R-:W-:Y:S05]  /*0150*/  BRA.U !UP0, `(.L_x_0) ;  /* 0x0000000908947547 */ /* 0x002fea000b800000 */
[----:B------:R-:W-:Y:S02]  /*0160*/  UISETP.GE.U32.AND UP1, UPT, UR8, 0x8, UPT ;  /* 0x000000080800788c */ /* 0x000fe4000bf26070 */
[C---:B------:R-:W-:Y:S01]  /*0170*/  IMAD.WIDE.U32 R14, R0.reuse, UR8, RZ ;  /* 0x00000008000e7c25 */ /* 0x040fe2000f8e00ff */
[----:B------:R-:W-:Y:S02]  /*0180*/  ULOP3.LUT UR12, UR8, 0x7, URZ, 0xc0, !UPT ;  /* 0x00000007080c7892 */ /* 0x000fe4000f8ec0ff */
[----:B------:R-:W-:Y:S01]  /*0190*/  UISETP.GE.U32.AND.EX UP1, UPT, UR9, URZ, UPT, UP1 ;  /* 0x000000ff0900728c */ /* 0x000fe2000bf26110 */
[----:B------:R-:W-:Y:S01]  /*01a0*/  IMAD.MOV.U32 R19, RZ, RZ, RZ ;  /* 0x000000ffff137224 */ /* 0x000fe200078e00ff */
[----:B------:R-:W-:Y:S01]  /*01b0*/  UISETP.NE.U32.AND UP0, UPT, UR12, URZ, UPT ;  /* 0x000000ff0c00728c */ /* 0x000fe2000bf05070 */
[----:B------:R-:W-:Y:S01]  /*01c0*/  IMAD R2, R0, UR9, R15 ;  /* 0x0000000900027c24 */ /* 0x000fe2000f8e020f */
[----:B------:R-:W-:Y:S01]  /*01d0*/  UMOV UR4, URZ ;  /* 0x000000ff00047c82 */ /* 0x000fe20008000000 */
[----:B------:R-:W-:Y:S01]  /*01e0*/  UMOV UR5, URZ ;  /* 0x000000ff00057c82 */ /* 0x000fe20008000000 */
[----:B------:R-:W-:-:S03]  /*01f0*/  UISETP.NE.AND.EX UP0, UPT, URZ, URZ, UPT, UP0 ;  /* 0x000000ffff00728c */ /* 0x000fc6000bf05300 */
[----:B------:R-:W-:Y:S08]  /*0200*/  BRA.U !UP1, `(.L_x_1) ;  /* 0x0000000509047547 */ /* 0x000ff0000b800000 */
[----:B------:R-:W0:Y:S01]  /*0210*/  LDCU.128 UR16, c[0x0][0x380] ;  /* 0x00007000ff1077ac */ /* 0x000e220008000c00 */
[C-C-:B------:R-:W-:Y:S01]  /*0220*/  SHF.L.U64.HI R6, R10.reuse, 0x5, R11.reuse ;  /* 0x000000050a067819 */ /* 0x140fe2000001020b */
[----:B------:R-:W-:Y:S01]  /*0230*/  IMAD.MOV.U32 R19, RZ, RZ, RZ ;  /* 0x000000ffff137224 */ /* 0x000fe200078e00ff */
[C---:B------:R-:W-:Y:S01]  /*0240*/  SHF.L.U64.HI R8, R10.reuse, 0x2, R11 ;  /* 0x000000020a087819 */ /* 0x040fe2000001020b */
[----:B------:R-:W1:Y:S01]  /*0250*/  LDCU UR5, c[0x0][0x3a4] ;  /* 0x00007480ff0577ac */ /* 0x000e620008000800 */
[----:B------:R-:W-:Y:S01]  /*0260*/  SHF.L.U32 R5, R10, 0x2, RZ ;  /* 0x000000020a057819 */ /* 0x000fe200000006ff */
[----:B------:R-:W-:-:S07]  /*0270*/  ULOP3.LUT UR4, UR8, 0xfffffff8, URZ, 0xc0, !UPT ;  /* 0xfffffff808047892 */ /* 0x000fce000f8ec0ff */
[----:B------:R-:W-:Y:S01]  /*0280*/  UMOV UR6, UR4 ;  /* 0x0000000400067c82 */ /* 0x000fe20008000000 */
[----:B0-----:R-:W-:Y:S02]  /*0290*/  LEA R9, P1, R14, UR16, 0x2 ;  /* 0x000000100e097c11 */ /* 0x001fe4000f8210ff */
[----:B------:R-:W-:Y:S02]  /*02a0*/  LEA R4, P0, R12, UR18, 0x2 ;  /* 0x000000120c047c11 */ /* 0x000fe4000f8010ff */
[----:B------:R-:W-:Y:S01]  /*02b0*/  LEA.HI.X R17, R14, UR17, R2, 0x2, P1 ;  /* 0x000000110e117c11 */ /* 0x000fe200088f1402 */
[----:B-1----:R-:W-:Y:S01]  /*02c0*/  UMOV UR7, UR5 ;  /* 0x0000000500077c82 */ /* 0x002fe20008000000 */
[----:B------:R-:W-:Y:S02]  /*02d0*/  IADD3 R9, P1, PT, R9, 0x10, RZ ;  /* 0x0000001009097810 */ /* 0x000fe40007f3e0ff */
[----:B------:R-:W-:-:S03]  /*02e0*/  LEA.HI.X R3, R12, UR19, RZ, 0x2, P0 ;  /* 0x000000130c037c11 */ /* 0x000fc600080f14ff */
[----:B------:R-:W-:-:S08]  /*02f0*/  IMAD.X R17, RZ, RZ, R17, P1 ;  /* 0x000000ffff117224 */ /* 0x000fd000008e0611 */
.L_x_2:
[----:B------:R-:W-:Y:S01]  /*0300*/  MOV R22, R4 ;  /* 0x0000000400167202 */ /* 0x000fe20000000f00 */
[----:B------:R-:W-:Y:S01]  /*0310*/  IMAD.MOV.U32 R23, RZ, RZ, R3 ;  /* 0x000000ffff177224 */ /* 0x000fe200078e0003 */
[----:B------:R-:W-:Y:S01]  /*0320*/  IADD3 R24, P0, PT, R4, R5, RZ ;  /* 0x0000000504187210 */ /* 0x000fe20007f1e0ff */
[----:B------:R-:W-:-:S03]  /*0330*/  IMAD.MOV.U32 R16, RZ, RZ, R9 ;  /* 0x000000ffff107224 */ /* 0x000fc600078e0009 */
[----:B------:R-:W2:Y:S01]  /*0340*/  LDG.E R22, desc[UR10][R22.64] ;  /* 0x0000000a16167981 */ /* 0x000ea2000c1e1900 */
[----:B------:R-:W-:Y:S01]  /*0350*/  IMAD.X R25, R3, 0x1, R8, P0 ;  /* 0x0000000103197824 */ /* 0x000fe200000e0608 */
[----:B------:R-:W-:Y:S02]  /*0360*/  IADD3 R26, P0, PT, R24, R5, RZ ;  /* 0x00000005181a7210 */ /* 0x000fe40007f1e0ff */
[----:B------:R-:W3:Y:S04]  /*0370*/  LDG.E R28, desc[UR10][R16.64+-0x8] ;  /* 0xfffff80a101c7981 */ /* 0x000ee8000c1e1900 */
[----:B------:R-:W4:Y:S04]  /*0380*/  LDG.E R29, desc[UR10][R16.64] ;  /* 0x0000000a101d7981 */ /* 0x000f28000c1e1900 */
[----:B------:R-:W2:Y:S01]  /*0390*/  LDG.E R23, desc[UR10][R16.64+-0x10] ;  /* 0xfffff00a10177981 */ /* 0x000ea2000c1e1900 */
[----:B------:R-:W-:-:S03]  /*03a0*/  IADD3.X R27, PT, PT, R25, R8, RZ, P0, !PT ;  /* 0x00000008191b7210 */ /* 0x000fc600007fe4ff */
[----:B------:R-:W5:Y:S04]  /*03b0*/  LDG.E R7, desc[UR10][R24.64] ;  /* 0x0000000a18077981 */ /* 0x000f68000c1e1900 */
[----:B------:R-:W3:Y:S04]  /*03c0*/  LDG.E R9, desc[UR10][R26.64] ;  /* 0x0000000a1a097981 */ /* 0x000ee8000c1e1900 */
[----:B------:R-:W5:Y:S01]  /*03d0*/  LDG.E R24, desc[UR10][R16.64+-0xc] ;  /* 0xfffff40a10187981 */ /* 0x000f62000c1e1900 */
[----:B------:R-:W-:-:S05]  /*03e0*/  IADD3 R20, P0, PT, R26, R5, RZ ;  /* 0x000000051a147210 */ /* 0x000fca0007f1e0ff */
[----:B------:R-:W-:Y:S01]  /*03f0*/  IMAD.X R21, R27, 0x1, R8, P0 ;  /* 0x000000011b157824 */ /* 0x000fe200000e0608 */
[----:B------:R-:W-:-:S04]  /*0400*/  IADD3 R18, P0, PT, R20, R5, RZ ;  /* 0x0000000514127210 */ /* 0x000fc80007f1e0ff */
[----:B------:R-:W4:Y:S01]  /*0410*/  LDG.E R20, desc[UR10][R20.64] ;  /* 0x0000000a14147981 */ /* 0x000f22000c1e1900 */
[----:B--2---:R-:W-:Y:S02]  /*0420*/  IMAD R23, R23, R22, R19 ;  /* 0x0000001617177224 */ /* 0x004fe400078e0213 */
[----:B------:R-:W-:Y:S01]  /*0430*/  IMAD.X R19, R21, 0x1, R8, P0 ;  /* 0x0000000115137824 */ /* 0x000fe200000e0608 */
[----:B------:R-:W-:Y:S01]  /*0440*/  IADD3 R22, P0, PT, R18, R5, RZ ;  /* 0x0000000512167210 */ /* 0x000fe20007f1e0ff */
[----:B------:R-:W2:Y:S04]  /*0450*/  LDG.E R21, desc[UR10][R16.64+0x4] ;  /* 0x0000040a10157981 */ /* 0x000ea8000c1e1900 */
[----:B------:R-:W2:Y:S01]  /*0460*/  LDG.E R18, desc[UR10][R18.64] ;  /* 0x0000000a12127981 */ /* 0x000ea2000c1e1900 */
[----:B-----5:R-:W-:Y:S01]  /*0470*/  IMAD R25, R24, R7, R23 ;  /* 0x0000000718197224 */ /* 0x020fe200078e0217 */
[----:B------:R-:W-:-:S02]  /*0480*/  IADD3.X R23, PT, PT, R19, R8, RZ, P0, !PT ;  /* 0x0000000813177210 */ /* 0x000fc400007fe4ff */
[----:B------:R-:W4:Y:S01]  /*0490*/  LDG.E R7, desc[UR10][R16.64+-0x4] ;  /* 0xfffffc0a10077981 */ /* 0x000f22000c1e1900 */
[----:B------:R-:W-:Y:S01]  /*04a0*/  IADD3 R24, P0, PT, R22, R5, RZ ;  /* 0x0000000516187210 */ /* 0x000fe20007f1e0ff */
[----:B---3--:R-:W-:Y:S02]  /*04b0*/  IMAD R9, R28, R9, R25 ;  /* 0x000000091c097224 */ /* 0x008fe400078e0219 */
[----:B------:R-:W3:Y:S02]  /*04c0*/  LDG.E R22, desc[UR10][R22.64] ;  /* 0x0000000a16167981 */ /* 0x000ee4000c1e1900 */
[--C-:B------:R-:W-:Y:S01]  /*04d0*/  IMAD.X R25, R23, 0x1, R8.reuse, P0 ;  /* 0x0000000117197824 */ /* 0x100fe200000e0608 */
[----:B------:R-:W-:Y:S01]  /*04e0*/  IADD3 R26, P0, PT, R24, R5, RZ ;  /* 0x00000005181a7210 */ /* 0x000fe20007f1e0ff */
[----:B------:R-:W5:Y:S04]  /*04f0*/  LDG.E R28, desc[UR10][R16.64+0x8] ;  /* 0x0000080a101c7981 */ /* 0x000f68000c1e1900 */
[----:B------:R-:W-:Y:S01]  /*0500*/  IMAD.X R27, R25, 0x1, R8, P0 ;  /* 0x00000001191b7824 */ /* 0x000fe200000e0608 */
[----:B------:R-:W5:Y:S04]  /*0510*/  LDG.E R24, desc[UR10][R24.64] ;  /* 0x0000000a18187981 */ /* 0x000f68000c1e1900 */
[----:B------:R-:W5:Y:S04]  /*0520*/  LDG.E R26, desc[UR10][R26.64] ;  /* 0x0000000a1a1a7981 */ /* 0x000f68000c1e1900 */
[----:B------:R0:W5:Y:S01]  /*0530*/  LDG.E R19, desc[UR10][R16.64+0xc] ;  /* 0x00000c0a10137981 */ /* 0x000162000c1e1900 */
[----:B------:R-:W-:-:S04]  /*0540*/  UIADD3 UR6, UP1, UPT, UR6, -0x8, URZ ;  /* 0xfffffff806067890 */ /* 0x000fc8000ff3e0ff */
[----:B------:R-:W-:Y:S02]  /*0550*/  UIADD3.X UR7, UPT, UPT, UR7, -0x1, URZ, UP1, !UPT ;  /* 0xffffffff07077890 */ /* 0x000fe40008ffe4ff */
[----:B------:R-:W-:-:S04]  /*0560*/  UISETP.NE.U32.AND UP1, UPT, UR6, URZ, UPT ;  /* 0x000000ff0600728c */ /* 0x000fc8000bf25070 */
[----:B------:R-:W-:Y:S01]  /*0570*/  UISETP.NE.AND.EX UP1, UPT, UR7, URZ, UPT, UP1 ;  /* 0x000000ff0700728c */ /* 0x000fe2000bf25310 */
[----:B------:R-:W-:-:S05]  /*0580*/  LEA R4, P0, R10, R4, 0x5 ;  /* 0x000000040a047211 */ /* 0x000fca00078028ff */
[----:B------:R-:W-:Y:S02]  /*0590*/  IMAD.X R3, R3, 0x1, R6, P0 ;  /* 0x0000000103037824 */ /* 0x000fe400000e0606 */
[----:B----4-:R-:W-:-:S04]  /*05a0*/  IMAD R7, R7, R20, R9 ;  /* 0x0000001407077224 */ /* 0x010fc800078e0209 */
[----:B--2---:R-:W-:-:S04]  /*05b0*/  IMAD R7, R29, R18, R7 ;  /* 0x000000121d077224 */ /* 0x004fc800078e0207 */
[----:B---3--:R-:W-:Y:S01]  /*05c0*/  IMAD R7, R21, R22, R7 ;  /* 0x0000001615077224 */ /* 0x008fe200078e0207 */
[----:B------:R-:W-:-:S03]  /*05d0*/  IADD3 R9, P1, PT, R16, 0x20, RZ ;  /* 0x0000002010097810 */ /* 0x000fc60007f3e0ff */
[----:B-----5:R-:W-:Y:S01]  /*05e0*/  IMAD R7, R28, R24, R7 ;  /* 0x000000181c077224 */ /* 0x020fe200078e0207 */
[----:B0-----:R-:W-:-:S03]  /*05f0*/  IADD3.X R17, PT, PT, RZ, R17, RZ, P1, !PT ;  /* 0x00000011ff117210 */ /* 0x001fc60000ffe4ff */
[----:B------:R-:W-:Y:S01]  /*0600*/  IMAD R19, R19, R26, R7 ;  /* 0x0000001a13137224 */ /* 0x000fe200078e0207 */
[----:B------:R-:W-:Y:S06]  /*0610*/  BRA.U UP1, `(.L_x_2) ;  /* 0xfffffffd01387547 */ /* 0x000fec000b83ffff */
.L_x_1:
[----:B------:R-:W-:Y:S05]  /*0620*/  BRA.U !UP0, `(.L_x_0) ;  /* 0x0000000508607547 */ /* 0x000fea000b800000 */
[----:B------:R-:W-:Y:S02]  /*0630*/  UISETP.GE.U32.AND UP1, UPT, UR12, 0x4, UPT ;  /* 0x000000040c00788c */ /* 0x000fe4000bf26070 */
[----:B------:R-:W-:Y:S02]  /*0640*/  ULOP3.LUT UR7, UR8, 0x3, URZ, 0xc0, !UPT ;  /* 0x0000000308077892 */ /* 0x000fe4000f8ec0ff */
[----:B------:R-:W-:Y:S02]  /*0650*/  UISETP.GE.U32.AND.EX UP1, UPT, URZ, URZ, UPT, UP1 ;  /* 0x000000ffff00728c */ /* 0x000fe4000bf26110 */
[----:B------:R-:W-:-:S04]  /*0660*/  UISETP.NE.U32.AND UP0, UPT, UR7, URZ, UPT ;  /* 0x000000ff0700728c */ /* 0x000fc8000bf05070 */
[----:B------:R-:W-:-:S03]  /*0670*/  UISETP.NE.AND.EX UP0, UPT, URZ, URZ, UPT, UP0 ;  /* 0x000000ffff00728c */ /* 0x000fc6000bf05300 */
[----:B------:R-:W-:Y:S08]  /*0680*/  BRA.U !UP1, `(.L_x_3) ;  /* 0x00000001098c7547 */ /* 0x000ff0000b800000 */
[----:B------:R-:W0:Y:S01]  /*0690*/  LDCU.128 UR12, c[0x0][0x380] ;  /* 0x00007000ff0c77ac */ /* 0x000e220008000c00 */
[----:B------:R-:W-:Y:S01]  /*06a0*/  IMAD R4, R10, UR5, RZ ;  /* 0x000000050a047c24 */ /* 0x000fe2000f8e02ff */
[----:B------:R-:W-:Y:S01]  /*06b0*/  IADD3 R5, P1, PT, R14, UR4, RZ ;  /* 0x000000040e057c10 */ /* 0x000fe2000ff3e0ff */
[----:B------:R-:W-:Y:S02]  /*06c0*/  IMAD.MOV.U32 R13, RZ, RZ, RZ ;  /* 0x000000ffff0d7224 */ /* 0x000fe400078e00ff */
[----:B------:R-:W-:Y:S02]  /*06d0*/  IMAD R3, R11, UR4, R4 ;  /* 0x000000040b037c24 */ /* 0x000fe4000f8e0204 */
[----:B------:R-:W-:-:S04]  /*06e0*/  IMAD.WIDE.U32 R6, R10, UR4, R12 ;  /* 0x000000040a067c25 */ /* 0x000fc8000f8e000c */
[----:B------:R-:W-:Y:S01]  /*06f0*/  IMAD.WIDE.U32 R8, R10, 0x4, RZ ;  /* 0x000000040a087825 */ /* 0x000fe200078e00ff */
[----:B------:R-:W-:Y:S02]  /*0700*/  IADD3 R3, PT, PT, R7, R3, RZ ;  /* 0x0000000307037210 */ /* 0x000fe40007ffe0ff */
[C---:B0-----:R-:W-:Y:S02]  /*0710*/  LEA R20, P2, R6.reuse, UR14, 0x2 ;  /* 0x0000000e06147c11 */ /* 0x041fe4000f8410ff */
[----:B------:R-:W-:Y:S02]  /*0720*/  LEA R4, P0, R5, UR12, 0x2 ;  /* 0x0000000c05047c11 */ /* 0x000fe4000f8010ff */
[----:B------:R-:W-:Y:S01]  /*0730*/  LEA.HI.X R21, R6, UR15, R3, 0x2, P2 ;  /* 0x0000000f06157c11 */ /* 0x000fe200090f1403 */
[----:B------:R-:W-:Y:S01]  /*0740*/  IMAD.SHL.U32 R3, R11, 0x4, RZ ;  /* 0x000000040b037824 */ /* 0x000fe200078e00ff */
[----:B------:R-:W-:Y:S02]  /*0750*/  IADD3.X R6, PT, PT, R2, UR5, RZ, P1, !PT ;  /* 0x0000000502067c10 */ /* 0x000fe40008ffe4ff */
[-C--:B------:R-:W-:Y:S01]  /*0760*/  IADD3 R16, P1, PT, R20, R8.reuse, RZ ;  /* 0x0000000814107210 */ /* 0x080fe20007f3e0ff */
[----:B------:R-:W-:Y:S01]  /*0770*/  IMAD.IADD R9, R9, 0x1, R3 ;  /* 0x0000000109097824 */ /* 0x000fe200078e0203 */
[----:B------:R-:W-:Y:S01]  /*0780*/  LEA.HI.X R5, R5, UR13, R6, 0x2, P0 ;  /* 0x0000000d05057c11 */ /* 0x000fe200080f1406 */
[----:B------:R-:W2:Y:S01]  /*0790*/  LDG.E R18, desc[UR10][R20.64] ;  /* 0x0000000a14127981 */ /* 0x000ea2000c1e1900 */
[----:B------:R-:W-:-:S02]  /*07a0*/  IADD3 R6, P0, PT, R16, R8, RZ ;  /* 0x0000000810067210 */ /* 0x000fc40007f1e0ff */
[----:B------:R-:W-:Y:S01]  /*07b0*/  IADD3.X R17, PT, PT, R9, R21, RZ, P1, !PT ;  /* 0x0000001509117210 */ /* 0x000fe20000ffe4ff */
[----:B------:R-:W2:Y:S01]  /*07c0*/  LDG.E R3, desc[UR10][R4.64] ;  /* 0x0000000a04037981 */ /* 0x000ea2000c1e1900 */
[----:B------:R-:W-:-:S03]  /*07d0*/  IADD3 R8, P1, PT, R6, R8, RZ ;  /* 0x0000000806087210 */ /* 0x000fc60007f3e0ff */
[--C-:B------:R-:W-:Y:S01]  /*07e0*/  IMAD.X R7, R17, 0x1, R9.reuse, P0 ;  /* 0x0000000111077824 */ /* 0x100fe200000e0609 */
[----:B------:R-:W3:Y:S04]  /*07f0*/  LDG.E R16, desc[UR10][R16.64] ;  /* 0x0000000a10107981 */ /* 0x000ee8000c1e1900 */
[----:B------:R-:W3:Y:S01]  /*0800*/  LDG.E R22, desc[UR10][R4.64+0x4] ;  /* 0x0000040a04167981 */ /* 0x000ee2000c1e1900 */
[----:B------:R-:W-:-:S03]  /*0810*/  IMAD.X R9, R7, 0x1, R9, P1 ;  /* 0x0000000107097824 */ /* 0x000fc600008e0609 */
[----:B------:R-:W4:Y:S04]  /*0820*/  LDG.E R6, desc[UR10][R6.64] ;  /* 0x0000000a06067981 */ /* 0x000f28000c1e1900 */
[----:B------:R-:W4:Y:S04]  /*0830*/  LDG.E R24, desc[UR10][R4.64+0x8] ;  /* 0x0000080a04187981 */ /* 0x000f28000c1e1900 */
[----:B------:R-:W5:Y:S04]  /*0840*/  LDG.E R26, desc[UR10][R4.64+0xc] ;  /* 0x00000c0a041a7981 */ /* 0x000f68000c1e1900 */
[----:B------:R-:W5:Y:S01]  /*0850*/  LDG.E R8, desc[UR10][R8.64] ;  /* 0x0000000a08087981 */ /* 0x000f62000c1e1900 */
[----:B------:R-:W-:-:S04]  /*0860*/  UIADD3 UR4, UP1, UPT, UR4, 0x4, URZ ;  /* 0x0000000404047890 */ /* 0x000fc8000ff3e0ff */
[----:B------:R-:W-:Y:S01]  /*0870*/  UIADD3.X UR5, UPT, UPT, URZ, UR5, URZ, UP1, !UPT ;  /* 0x00000005ff057290 */ /* 0x000fe20008ffe4ff */
[----:B--2---:R-:W-:-:S04]  /*0880*/  IMAD R3, R3, R18, R19 ;  /* 0x0000001203037224 */ /* 0x004fc800078e0213 */
[----:B---3--:R-:W-:-:S04]  /*0890*/  IMAD R3, R22, R16, R3 ;  /* 0x0000001016037224 */ /* 0x008fc800078e0203 */
[----:B----4-:R-:W-:-:S04]  /*08a0*/  IMAD R3, R24, R6, R3 ;  /* 0x0000000618037224 */ /* 0x010fc800078e0203 */
[----:B-----5:R-:W-:-:S07]  /*08b0*/  IMAD R19, R26, R8, R3 ;  /* 0x000000081a137224 */ /* 0x020fce00078e0203 */
.L_x_3:
[----:B------:R-:W-:Y:S05]  /*08c0*/  BRA.U !UP0, `(.L_x_0) ;  /* 0x0000000108b87547 */ /* 0x000fea000b800000 */
[----:B------:R-:W-:Y:S02]  /*08d0*/  UISETP.NE.U32.AND UP1, UPT, UR7, 0x1, UPT ;  /* 0x000000010700788c */ /* 0x000fe4000bf25070 */
[----:B------:R-:W-:Y:S02]  /*08e0*/  ULOP3.LUT UR6, UR8, 0x1, URZ, 0xc0, !UPT ;  /* 0x0000000108067892 */ /* 0x000fe4000f8ec0ff */
[----:B------:R-:W-:Y:S02]  /*08f0*/  UISETP.NE.AND.EX UP1, UPT, URZ, URZ, UPT, UP1 ;  /* 0x000000ffff00728c */ /* 0x000fe4000bf25310 */
[----:B------:R-:W-:-:S04]  /*0900*/  UISETP.NE.U32.AND UP0, UPT, UR6, 0x1, UPT ;  /* 0x000000010600788c */ /* 0x000fc8000bf05070 */
[----:B------:R-:W-:-:S03]  /*0910*/  UISETP.NE.U32.AND.EX UP0, UPT, URZ, URZ, UPT, UP0 ;  /* 0x000000ffff00728c */ /* 0x000fc6000bf05100 */
[----:B------:R-:W-:Y:S08]  /*0920*/  BRA.U !UP1, `(.L_x_4) ;  /* 0x00000001095c7547 */ /* 0x000ff0000b800000 */
[----:B------:R-:W0:Y:S01]  /*0930*/  LDCU.128 UR12, c[0x0][0x380] ;  /* 0x00007000ff0c77ac */ /* 0x000e220008000c00 */
[----:B------:R-:W-:Y:S01]  /*0940*/  MOV R4, R12 ;  /* 0x0000000c00047202 */ /* 0x000fe20000000f00 */
[----:B------:R-:W-:Y:S01]  /*0950*/  IMAD.MOV.U32 R5, RZ, RZ, RZ ;  /* 0x000000ffff057224 */ /* 0x000fe200078e00ff */
[----:B------:R-:W-:Y:S01]  /*0960*/  IADD3 R3, P0, PT, R14, UR4, RZ ;  /* 0x000000040e037c10 */ /* 0x000fe2000ff1e0ff */
[C---:B------:R-:W-:Y:S02]  /*0970*/  IMAD R6, R10.reuse, UR5, RZ ;  /* 0x000000050a067c24 */ /* 0x040fe4000f8e02ff */
[----:B------:R-:W-:Y:S01]  /*0980*/  IMAD.WIDE.U32 R8, R10, UR4, R4 ;  /* 0x000000040a087c25 */ /* 0x000fe2000f8e0004 */
[----:B------:R-:W-:-:S03]  /*0990*/  IADD3.X R16, PT, PT, R2, UR5, RZ, P0, !PT ;  /* 0x0000000502107c10 */ /* 0x000fc600087fe4ff */
[----:B------:R-:W-:-:S04]  /*09a0*/  IMAD R5, R11, UR4, R6 ;  /* 0x000000040b057c24 */ /* 0x000fc8000f8e0206 */
[----:B------:R-:W-:Y:S01]  /*09b0*/  IMAD.IADD R7, R9, 0x1, R5 ;  /* 0x0000000109077824 */ /* 0x000fe200078e0205 */
[C---:B0-----:R-:W-:Y:S02]  /*09c0*/  LEA R6, P0, R8.reuse, UR14, 0x2 ;  /* 0x0000000e08067c11 */ /* 0x041fe4000f8010ff */
[C---:B------:R-:W-:Y:S02]  /*09d0*/  LEA R4, P1, R3.reuse, UR12, 0x2 ;  /* 0x0000000c03047c11 */ /* 0x040fe4000f8210ff */
[----:B------:R-:W-:Y:S02]  /*09e0*/  LEA.HI.X R7, R8, UR15, R7, 0x2, P0 ;  /* 0x0000000f08077c11 */ /* 0x000fe400080f1407 */
[----:B------:R-:W-:Y:S02]  /*09f0*/  LEA.HI.X R5, R3, UR13, R16, 0x2, P1 ;  /* 0x0000000d03057c11 */ /* 0x000fe400088f1410 */
[C---:B------:R-:W-:Y:S02]  /*0a00*/  LEA R8, P0, R10.reuse, R6, 0x2 ;  /* 0x000000060a087211 */ /* 0x040fe400078010ff */
[----:B------:R-:W2:Y:S02]  /*0a10*/  LDG.E R6, desc[UR10][R6.64] ;  /* 0x0000000a06067981 */ /* 0x000ea4000c1e1900 */
[----:B------:R-:W-:-:S02]  /*0a20*/  LEA.HI.X R9, R10, R7, R11, 0x2, P0 ;  /* 0x000000070a097211 */ /* 0x000fc400000f140b */
[----:B------:R-:W2:Y:S04]  /*0a30*/  LDG.E R16, desc[UR10][R4.64] ;  /* 0x0000000a04107981 */ /* 0x000ea8000c1e1900 */
[----:B------:R-:W3:Y:S04]  /*0a40*/  LDG.E R3, desc[UR10][R4.64+0x4] ;  /* 0x0000040a04037981 */ /* 0x000ee8000c1e1900 */
[----:B------:R-:W3:Y:S01]  /*0a50*/  LDG.E R8, desc[UR10][R8.64] ;  /* 0x0000000a08087981 */ /* 0x000ee2000c1e1900 */
[----:B------:R-:W-:-:S04]  /*0a60*/  UIADD3 UR4, UP1, UPT, UR4, 0x2, URZ ;  /* 0x0000000204047890 */ /* 0x000fc8000ff3e0ff */
[----:B------:R-:W-:Y:S01]  /*0a70*/  UIADD3.X UR5, UPT, UPT, URZ, UR5, URZ, UP1, !UPT ;  /* 0x00000005ff057290 */ /* 0x000fe20008ffe4ff */
[----:B--2---:R-:W-:-:S04]  /*0a80*/  IMAD R19, R16, R6, R19 ;  /* 0x0000000610137224 */ /* 0x004fc800078e0213 */
[----:B---3--:R-:W-:-:S07]  /*0a90*/  IMAD R19, R3, R8, R19 ;  /* 0x0000000803137224 */ /* 0x008fce00078e0213 */
.L_x_4:
[----:B------:R-:W-:Y:S05]  /*0aa0*/  BRA.U UP0, `(.L_x_0) ;  /* 0x0000000100407547 */ /* 0x000fea000b800000 */
[----:B------:R-:W0:Y:S01]  /*0ab0*/  LDCU.128 UR12, c[0x0][0x380] ;  /* 0x00007000ff0c77ac */ /* 0x000e220008000c00 */
[----:B------:R-:W-:Y:S01]  /*0ac0*/  MOV R6, R12 ;  /* 0x0000000c00067202 */ /* 0x000fe20000000f00 */
[----:B------:R-:W-:Y:S01]  /*0ad0*/  IMAD R4, R10, UR5, RZ ;  /* 0x000000050a047c24 */ /* 0x000fe2000f8e02ff */
[----:B------:R-:W-:Y:S01]  /*0ae0*/  IADD3 R14, P0, PT, R14, UR4, RZ ;  /* 0x000000040e0e7c10 */ /* 0x000fe2000ff1e0ff */
[----:B------:R-:W-:Y:S02]  /*0af0*/  IMAD.MOV.U32 R7, RZ, RZ, RZ ;  /* 0x000000ffff077224 */ /* 0x000fe400078e00ff */
[----:B------:R-:W-:Y:S01]  /*0b00*/  IMAD R3, R11, UR4, R4 ;  /* 0x000000040b037c24 */ /* 0x000fe2000f8e0204 */
[----:B------:R-:W-:Y:S01]  /*0b10*/  IADD3.X R5, PT, PT, R2, UR5, RZ, P0, !PT ;  /* 0x0000000502057c10 */ /* 0x000fe200087fe4ff */
[----:B------:R-:W-:-:S04]  /*0b20*/  IMAD.WIDE.U32 R6, R10, UR4, R6 ;  /* 0x000000040a067c25 */ /* 0x000fc8000f8e0006 */
[----:B------:R-:W-:Y:S01]  /*0b30*/  IMAD.IADD R3, R7, 0x1, R3 ;  /* 0x0000000107037824 */ /* 0x000fe200078e0203 */
[----:B0-----:R-:W-:Y:S02]  /*0b40*/  LEA R4, P1, R14, UR12, 0x2 ;  /* 0x0000000c0e047c11 */ /* 0x001fe4000f8210ff */
[----:B------:R-:W-:Y:S02]  /*0b50*/  LEA R2, P0, R6, UR14, 0x2 ;  /* 0x0000000e06027c11 */ /* 0x000fe4000f8010ff */
[----:B------:R-:W-:Y:S02]  /*0b60*/  LEA.HI.X R5, R14, UR13, R5, 0x2, P1 ;  /* 0x0000000d0e057c11 */ /* 0x000fe400088f1405 */
[----:B------:R-:W-:-:S03]  /*0b70*/  LEA.HI.X R3, R6, UR15, R3, 0x2, P0 ;  /* 0x0000000f06037c11 */ /* 0x000fc600080f1403 */
[----:B------:R-:W2:Y:S04]  /*0b80*/  LDG.E R4, desc[UR10][R4.64] ;  /* 0x0000000a04047981 */ /* 0x000ea8000c1e1900 */
[----:B------:R-:W2:Y:S02]  /*0b90*/  LDG.E R2, desc[UR10][R2.64] ;  /* 0x0000000a02027981 */ /* 0x000ea4000c1e1900 */
[----:B--2---:R-:W-:-:S07]  /*0ba0*/  IMAD R19, R4, R2, R19 ;  /* 0x0000000204137224 */ /* 0x004fce00078e0213 */
.L_x_0:
[----:B------:R-:W0:Y:S01]  /*0bb0*/  LDCU.64 UR4, c[0x0][0x390] ;  /* 0x00007200ff0477ac */ /* 0x000e220008000a00 */
[----:B------:R-:W-:Y:S01]  /*0bc0*/  MOV R2, R12 ;  /* 0x0000000c00027202 */ /* 0x000fe20000000f00 */
[----:B------:R-:W-:-:S04]  /*0bd0*/  IMAD.MOV.U32 R3, RZ, RZ, RZ ;  /* 0x000000ffff037224 */ /* 0x000fc800078e00ff */
[----:B------:R-:W-:-:S04]  /*0be0*/  IMAD.WIDE.U32 R2, R0, R10, R2 ;  /* 0x0000000a00027225 */ /* 0x000fc800078e0002 */
[----:B------:R-:W-:Y:S01]  /*0bf0*/  IMAD R11, R0, R11, R3 ;  /* 0x0000000b000b7224 */ /* 0x000fe200078e0203 */
[----:B0-----:R-:W-:-:S04]  /*0c00*/  LEA R4, P0, R2, UR4, 0x2 ;  /* 0x0000000402047c11 */ /* 0x001fc8000f8010ff */
[----:B------:R-:W-:-:S05]  /*0c10*/  LEA.HI.X R5, R2, UR5, R11, 0x2, P0 ;  /* 0x0000000502057c11 */ /* 0x000fca00080f140b */
[----:B------:R-:W-:Y:S01]  /*0c20*/  STG.E desc[UR10][R4.64], R19 ;  /* 0x0000001304007986 */ /* 0x000fe2000c10190a */
[----:B------:R-:W-:Y:S05]  /*0c30*/  EXIT ;  /* 0x000000000000794d */ /* 0x000fea0003800000 */
.L_x_5:
[----:B------:R-:W-:-:S00]  /*0c40*/  BRA `(.L_x_5) ;  /* 0xfffffffc00fc7947 */ /* 0x000fc0000383ffff */
[----:B------:R-:W-:-:S00]  /*0c50*/  NOP ;  /* 0x0000000000007918 */ /* 0x000fc00000000000 */
        /* <DEDUP_REMOVED lines=10> */
.L_x_6:


//--------------------- .nv.shared.reserved.0     --------------------------
	.section	.nv.shared.reserved.0,"aw",@nobits
	.weak		__nv_reservedSMEM_offset_0_alias
	.size		__nv_reservedSMEM_offset_0_alias, 0, 64
	.other		__nv_reservedSMEM_offset_0_alias,@"STO_CUDA_RESERVED_SHARED STV_DEFAULT"
__nv_reservedSMEM_offset_0_alias:
	.zero		0
	.zero		64


//--------------------- .nv.constant0._Z9mm_kernelPKiS0_Pimmm --------------------------
	.section	.nv.constant0._Z9mm_kernelPKiS0_Pimmm,"a",@progbits
	.sectionflags	@""
	.align	4
.nv.constant0._Z9mm_kernelPKiS0_Pimmm:
	.zero		944


//--------------------- SYMBOLS --------------------------

	.type		.nv.reservedSmem.offset0,@object
	.size		.nv.reservedSmem.offset0,0x4
